//
// Generated by NVIDIA NVVM Compiler
//
// Compiler Build ID: CL-36424714
// Cuda compilation tools, release 13.0, V13.0.88
// Based on NVVM 20.0.0
//

.version 9.0
.target sm_100
.address_size 64

	// .globl	_Z17MatrixMultiDevicePfS_S_i

.visible .entry _Z17MatrixMultiDevicePfS_S_i(
	.param .u64 .ptr .align 1 _Z17MatrixMultiDevicePfS_S_i_param_0,
	.param .u64 .ptr .align 1 _Z17MatrixMultiDevicePfS_S_i_param_1,
	.param .u64 .ptr .align 1 _Z17MatrixMultiDevicePfS_S_i_param_2,
	.param .u32 _Z17MatrixMultiDevicePfS_S_i_param_3
)
{
	.reg .pred 	%p<10>;
	.reg .b32 	%r<81>;
	.reg .b32 	%f<67>;
	.reg .b64 	%rd<48>;

	ld.param.u64 	%rd5, [_Z17MatrixMultiDevicePfS_S_i_param_0];
	ld.param.u64 	%rd6, [_Z17MatrixMultiDevicePfS_S_i_param_1];
	ld.param.u64 	%rd4, [_Z17MatrixMultiDevicePfS_S_i_param_2];
	ld.param.u32 	%r44, [_Z17MatrixMultiDevicePfS_S_i_param_3];
	cvta.to.global.u64 	%rd1, %rd6;
	cvta.to.global.u64 	%rd2, %rd5;
	mov.u32 	%r45, %tid.x;
	mov.u32 	%r46, %ctaid.x;
	mov.u32 	%r47, %ntid.x;
	mad.lo.s32 	%r1, %r46, %r47, %r45;
	mov.u32 	%r2, %tid.y;
	mov.u32 	%r48, %ctaid.y;
	mov.u32 	%r49, %ntid.y;
	mul.lo.s32 	%r3, %r48, %r49;
	add.s32 	%r50, %r3, %r2;
	max.s32 	%r51, %r1, %r50;
	setp.ge.s32 	%p1, %r51, %r44;
	@%p1 bra 	$L__BB0_13;
	mul.lo.s32 	%r5, %r44, %r1;
	and.b32  	%r6, %r44, 7;
	setp.lt.u32 	%p2, %r44, 8;
	mov.f32 	%f66, 0f00000000;
	mov.b32 	%r79, 0;
	@%p2 bra 	$L__BB0_4;
	and.b32  	%r79, %r44, 2147483640;
	neg.s32 	%r77, %r79;
	add.s32 	%r53, %r2, %r44;
	add.s32 	%r76, %r53, %r3;
	shl.b32 	%r10, %r44, 3;
	shl.b32 	%r54, %r44, 1;
	add.s32 	%r75, %r50, %r54;
	mad.lo.s32 	%r74, %r44, 3, %r50;
	shl.b32 	%r55, %r44, 2;
	add.s32 	%r73, %r50, %r55;
	mad.lo.s32 	%r72, %r44, 5, %r50;
	mad.lo.s32 	%r71, %r44, 6, %r50;
	mad.lo.s32 	%r70, %r44, 7, %r50;
	add.s64 	%rd3, %rd2, 16;
	mov.f32 	%f66, 0f00000000;
	mov.u32 	%r68, %r5;
	mov.u32 	%r69, %r50;
$L__BB0_3:
	.pragma "nounroll";
	mul.wide.s32 	%rd7, %r68, 4;
	add.s64 	%rd8, %rd3, %rd7;
	ld.global.f32 	%f16, [%rd8+-16];
	mul.wide.u32 	%rd9, %r69, 4;
	add.s64 	%rd10, %rd1, %rd9;
	ld.global.f32 	%f17, [%rd10];
	fma.rn.f32 	%f18, %f16, %f17, %f66;
	ld.global.f32 	%f19, [%rd8+-12];
	mul.wide.u32 	%rd11, %r76, 4;
	add.s64 	%rd12, %rd1, %rd11;
	ld.global.f32 	%f20, [%rd12];
	fma.rn.f32 	%f21, %f19, %f20, %f18;
	ld.global.f32 	%f22, [%rd8+-8];
	mul.wide.u32 	%rd13, %r75, 4;
	add.s64 	%rd14, %rd1, %rd13;
	ld.global.f32 	%f23, [%rd14];
	fma.rn.f32 	%f24, %f22, %f23, %f21;
	ld.global.f32 	%f25, [%rd8+-4];
	mul.wide.u32 	%rd15, %r74, 4;
	add.s64 	%rd16, %rd1, %rd15;
	ld.global.f32 	%f26, [%rd16];
	fma.rn.f32 	%f27, %f25, %f26, %f24;
	ld.global.f32 	%f28, [%rd8];
	mul.wide.u32 	%rd17, %r73, 4;
	add.s64 	%rd18, %rd1, %rd17;
	ld.global.f32 	%f29, [%rd18];
	fma.rn.f32 	%f30, %f28, %f29, %f27;
	ld.global.f32 	%f31, [%rd8+4];
	mul.wide.u32 	%rd19, %r72, 4;
	add.s64 	%rd20, %rd1, %rd19;
	ld.global.f32 	%f32, [%rd20];
	fma.rn.f32 	%f33, %f31, %f32, %f30;
	ld.global.f32 	%f34, [%rd8+8];
	mul.wide.u32 	%rd21, %r71, 4;
	add.s64 	%rd22, %rd1, %rd21;
	ld.global.f32 	%f35, [%rd22];
	fma.rn.f32 	%f36, %f34, %f35, %f33;
	ld.global.f32 	%f37, [%rd8+12];
	mul.wide.u32 	%rd23, %r70, 4;
	add.s64 	%rd24, %rd1, %rd23;
	ld.global.f32 	%f38, [%rd24];
	fma.rn.f32 	%f66, %f37, %f38, %f36;
	add.s32 	%r77, %r77, 8;
	add.s32 	%r76, %r76, %r10;
	add.s32 	%r75, %r75, %r10;
	add.s32 	%r74, %r74, %r10;
	add.s32 	%r73, %r73, %r10;
	add.s32 	%r72, %r72, %r10;
	add.s32 	%r71, %r71, %r10;
	add.s32 	%r70, %r70, %r10;
	add.s32 	%r69, %r69, %r10;
	add.s32 	%r68, %r68, 8;
	setp.ne.s32 	%p3, %r77, 0;
	@%p3 bra 	$L__BB0_3;
$L__BB0_4:
	setp.eq.s32 	%p4, %r6, 0;
	@%p4 bra 	$L__BB0_12;
	and.b32  	%r38, %r44, 3;
	setp.lt.u32 	%p5, %r6, 4;
	@%p5 bra 	$L__BB0_7;
	add.s32 	%r56, %r79, %r5;
	mul.wide.s32 	%rd25, %r56, 4;
	add.s64 	%rd26, %rd2, %rd25;
	ld.global.f32 	%f40, [%rd26];
	mad.lo.s32 	%r57, %r79, %r44, %r50;
	mul.wide.u32 	%rd27, %r57, 4;
	add.s64 	%rd28, %rd1, %rd27;
	ld.global.f32 	%f41, [%rd28];
	fma.rn.f32 	%f42, %f40, %f41, %f66;
	ld.global.f32 	%f43, [%rd26+4];
	add.s32 	%r58, %r57, %r44;
	mul.wide.u32 	%rd29, %r58, 4;
	add.s64 	%rd30, %rd1, %rd29;
	ld.global.f32 	%f44, [%rd30];
	fma.rn.f32 	%f45, %f43, %f44, %f42;
	ld.global.f32 	%f46, [%rd26+8];
	add.s32 	%r59, %r58, %r44;
	mul.wide.u32 	%rd31, %r59, 4;
	add.s64 	%rd32, %rd1, %rd31;
	ld.global.f32 	%f47, [%rd32];
	fma.rn.f32 	%f48, %f46, %f47, %f45;
	ld.global.f32 	%f49, [%rd26+12];
	add.s32 	%r60, %r59, %r44;
	mul.wide.u32 	%rd33, %r60, 4;
	add.s64 	%rd34, %rd1, %rd33;
	ld.global.f32 	%f50, [%rd34];
	fma.rn.f32 	%f66, %f49, %f50, %f48;
	add.s32 	%r79, %r79, 4;
$L__BB0_7:
	setp.eq.s32 	%p6, %r38, 0;
	@%p6 bra 	$L__BB0_12;
	setp.eq.s32 	%p7, %r38, 1;
	@%p7 bra 	$L__BB0_10;
	add.s32 	%r61, %r79, %r5;
	mul.wide.s32 	%rd35, %r61, 4;
	add.s64 	%rd36, %rd2, %rd35;
	ld.global.f32 	%f52, [%rd36];
	mad.lo.s32 	%r62, %r79, %r44, %r50;
	mul.wide.u32 	%rd37, %r62, 4;
	add.s64 	%rd38, %rd1, %rd37;
	ld.global.f32 	%f53, [%rd38];
	fma.rn.f32 	%f54, %f52, %f53, %f66;
	ld.global.f32 	%f55, [%rd36+4];
	add.s32 	%r63, %r62, %r44;
	mul.wide.u32 	%rd39, %r63, 4;
	add.s64 	%rd40, %rd1, %rd39;
	ld.global.f32 	%f56, [%rd40];
	fma.rn.f32 	%f66, %f55, %f56, %f54;
	add.s32 	%r79, %r79, 2;
$L__BB0_10:
	and.b32  	%r64, %r44, 1;
	setp.eq.b32 	%p8, %r64, 1;
	not.pred 	%p9, %p8;
	@%p9 bra 	$L__BB0_12;
	add.s32 	%r65, %r79, %r5;
	mul.wide.s32 	%rd41, %r65, 4;
	add.s64 	%rd42, %rd2, %rd41;
	ld.global.f32 	%f57, [%rd42];
	mad.lo.s32 	%r66, %r79, %r44, %r50;
	mul.wide.u32 	%rd43, %r66, 4;
	add.s64 	%rd44, %rd1, %rd43;
	ld.global.f32 	%f58, [%rd44];
	fma.rn.f32 	%f66, %f57, %f58, %f66;
$L__BB0_12:
	add.s32 	%r67, %r5, %r50;
	cvta.to.global.u64 	%rd45, %rd4;
	mul.wide.s32 	%rd46, %r67, 4;
	add.s64 	%rd47, %rd45, %rd46;
	st.global.f32 	[%rd47], %f66;
$L__BB0_13:
	ret;

}


// ===== COMPILED SASS (sm_100) =====

	.target	sm_100

	.elftype	@"ET_EXEC"


//--------------------- .note.nv.tkinfo           --------------------------
	.section	.note.nv.tkinfo,"",@"SHT_NOTE"
	.sectionflags	@"SHF_NOTE_NV_TKINFO"
	.tkinfo
        /*0018*/ 	.word	0x00000002
        /*0030*/ 	.string	""
        /*0030*/ 	.string	"ptxas"
        /*0030*/ 	.string	"Cuda compilation tools, release 13.0, V13.0.88"
        /*0030*/ 	.string	"Build cuda_13.0.r13.0/compiler.36424714_0"
        /*0030*/ 	.string	"-arch sm_100 -m 64 "



//--------------------- .note.nv.cuinfo           --------------------------
	.section	.note.nv.cuinfo,"",@"SHT_NOTE"
	.sectionflags	@"SHF_NOTE_NV_CUINFO"
        /*0018*/ 	.short	0x0002
        /*001a*/ 	.short	0x0064
        /*001c*/ 	.short	0x0082
	.zero		2


//--------------------- .nv.info                  --------------------------
	.section	.nv.info,"",@"SHT_CUDA_INFO"
	.align	4


	//----- nvinfo : EIATTR_REGCOUNT
	.align		4
        /*0000*/ 	.byte	0x04, 0x2f
        /*0002*/ 	.short	(.L_1 - .L_0)
	.align		4
.L_0:
        /*0004*/ 	.word	index@(_Z17MatrixMultiDevicePfS_S_i)
        /*0008*/ 	.word	0x00000020


	//----- nvinfo : EIATTR_FRAME_SIZE
	.align		4
.L_1:
        /*000c*/ 	.byte	0x04, 0x11
        /*000e*/ 	.short	(.L_3 - .L_2)
	.align		4
.L_2:
        /*0010*/ 	.word	index@(_Z17MatrixMultiDevicePfS_S_i)
        /*0014*/ 	.word	0x00000000


	//----- nvinfo : EIATTR_MIN_STACK_SIZE
	.align		4
.L_3:
        /*0018*/ 	.byte	0x04, 0x12
        /*001a*/ 	.short	(.L_5 - .L_4)
	.align		4
.L_4:
        /*001c*/ 	.word	index@(_Z17MatrixMultiDevicePfS_S_i)
        /*0020*/ 	.word	0x00000000
.L_5:


//--------------------- .nv.compat                --------------------------
	.section	.nv.compat,"",@"SHT_CUDA_COMPAT_INFO"
	.align	4
        /*0000*/ 	.byte	0x02, 0x09, 0x00, 0x00, 0x02, 0x02, 0x01, 0x00, 0x02, 0x05, 0x05, 0x00, 0x03, 0x07, 0x01, 0x01
        /*0010*/ 	.byte	0x02, 0x03, 0x00, 0x00, 0x02, 0x06, 0x01, 0x00, 0x04, 0x0b, 0x08, 0x00, 0x09, 0x00, 0x00, 0x00
        /*0020*/ 	.byte	0x00, 0x00, 0x00, 0x00


//--------------------- .nv.info._Z17MatrixMultiDevicePfS_S_i --------------------------
	.section	.nv.info._Z17MatrixMultiDevicePfS_S_i,"",@"SHT_CUDA_INFO"
	.sectionflags	@""
	.align	4


	//----- nvinfo : EIATTR_CUDA_API_VERSION
	.align		4
        /*0000*/ 	.byte	0x04, 0x37
        /*0002*/ 	.short	(.L_7 - .L_6)
.L_6:
        /*0004*/ 	.word	0x00000082


	//----- nvinfo : EIATTR_KPARAM_INFO
	.align		4
.L_7:
        /*0008*/ 	.byte	0x04, 0x17
        /*000a*/ 	.short	(.L_9 - .L_8)
.L_8:
        /*000c*/ 	.word	0x00000000
        /*0010*/ 	.short	0x0003
        /*0012*/ 	.short	0x0018
        /*0014*/ 	.byte	0x00, 0xf0, 0x11, 0x00


	//----- nvinfo : EIATTR_KPARAM_INFO
	.align		4
.L_9:
        /*0018*/ 	.byte	0x04, 0x17
        /*001a*/ 	.short	(.L_11 - .L_10)
.L_10:
        /*001c*/ 	.word	0x00000000
        /*0020*/ 	.short	0x0002
        /*0022*/ 	.short	0x0010
        /*0024*/ 	.byte	0x00, 0xf5, 0x21, 0x00


	//----- nvinfo : EIATTR_KPARAM_INFO
	.align		4
.L_11:
        /*0028*/ 	.byte	0x04, 0x17
        /*002a*/ 	.short	(.L_13 - .L_12)
.L_12:
        /*002c*/ 	.word	0x00000000
        /*0030*/ 	.short	0x0001
        /*0032*/ 	.short	0x0008
        /*0034*/ 	.byte	0x00, 0xf5, 0x21, 0x00


	//----- nvinfo : EIATTR_KPARAM_INFO
	.align		4
.L_13:
        /*0038*/ 	.byte	0x04, 0x17
        /*003a*/ 	.short	(.L_15 - .L_14)
.L_14:
        /*003c*/ 	.word	0x00000000
        /*0040*/ 	.short	0x0000
        /*0042*/ 	.short	0x0000
        /*0044*/ 	.byte	0x00, 0xf5, 0x21, 0x00


	//----- nvinfo : EIATTR_SPARSE_MMA_MASK
	.align		4
.L_15:
        /*0048*/ 	.byte	0x03, 0x50
        /*004a*/ 	.short	0x0000


	//----- nvinfo : EIATTR_MAXREG_COUNT
	.align		4
        /*004c*/ 	.byte	0x03, 0x1b
        /*004e*/ 	.short	0x00ff


	//----- nvinfo : EIATTR_MERCURY_ISA_VERSION
	.align		4
        /*0050*/ 	.byte	0x03, 0x5f
        /*0052*/ 	.short	0x0101


	//----- nvinfo : EIATTR_VRC_CTA_INIT_COUNT
	.align		4
        /*0054*/ 	.byte	0x02, 0x4a
	.zero		1
	.zero		1


	//----- nvinfo : EIATTR_EXIT_INSTR_OFFSETS
	.align		4
        /*0058*/ 	.byte	0x04, 0x1c
        /*005a*/ 	.short	(.L_17 - .L_16)


	//   ....[0]....
.L_16:
        /*005c*/ 	.word	0x000000d0


	//   ....[1]....
        /*0060*/ 	.word	0x00000930


	//----- nvinfo : EIATTR_CBANK_PARAM_SIZE
	.align		4
.L_17:
        /*0064*/ 	.byte	0x03, 0x19
        /*0066*/ 	.short	0x001c


	//----- nvinfo : EIATTR_PARAM_CBANK
	.align		4
        /*0068*/ 	.byte	0x04, 0x0a
        /*006a*/ 	.short	(.L_19 - .L_18)
	.align		4
.L_18:
        /*006c*/ 	.word	index@(.nv.constant0._Z17MatrixMultiDevicePfS_S_i)
        /*0070*/ 	.short	0x0380
        /*0072*/ 	.short	0x001c


	//----- nvinfo : EIATTR_SW_WAR
	.align		4
.L_19:
        /*0074*/ 	.byte	0x04, 0x36
        /*0076*/ 	.short	(.L_21 - .L_20)
.L_20:
        /*0078*/ 	.word	0x00000008
.L_21:


//--------------------- .nv.callgraph             --------------------------
	.section	.nv.callgraph,"",@"SHT_CUDA_CALLGRAPH"
	.align	4
	.sectionentsize	8
	.align		4
        /*0000*/ 	.word	0x00000000
	.align		4
        /*0004*/ 	.word	0xffffffff
	.align		4
        /*0008*/ 	.word	0x00000000
	.align		4
        /*000c*/ 	.word	0xfffffffe
	.align		4
        /*0010*/ 	.word	0x00000000
	.align		4
        /*0014*/ 	.word	0xfffffffd
	.align		4
        /*0018*/ 	.word	0x00000000
	.align		4
        /*001c*/ 	.word	0xfffffffc


//--------------------- .text._Z17MatrixMultiDevicePfS_S_i --------------------------
	.section	.text._Z17MatrixMultiDevicePfS_S_i,"ax",@progbits
	.align	128
        .global         _Z17MatrixMultiDevicePfS_S_i
        .type           _Z17MatrixMultiDevicePfS_S_i,@function
        .size           _Z17MatrixMultiDevicePfS_S_i,(.L_x_5 - _Z17MatrixMultiDevicePfS_S_i)
        .other          _Z17MatrixMultiDevicePfS_S_i,@"STO_CUDA_ENTRY STV_DEFAULT"
_Z17MatrixMultiDevicePfS_S_i:
.text._Z17MatrixMultiDevicePfS_S_i:
[----:B------:R-:W-:Y:S01]  /*0000*/  LDC R1, c[0x0][0x37c] ;  /* 0x0000df00ff017b82 */ /* 0x000fe20000000800 */
[----:B------:R-:W0:Y:S07]  /*0010*/  S2R R4, SR_TID.X ;  /* 0x0000000000047919 */ /* 0x000e2e0000002100 */
[----:B------:R-:W1:Y:S01]  /*0020*/  S2UR UR4, SR_CTAID.Y ;  /* 0x00000000000479c3 */ /* 0x000e620000002600 */
[----:B------:R-:W2:Y:S07]  /*0030*/  S2R R9, SR_TID.Y ;  /* 0x0000000000097919 */ /* 0x000eae0000002200 */
[----:B------:R-:W0:Y:S08]  /*0040*/  S2UR UR6, SR_CTAID.X ;  /* 0x00000000000679c3 */ /* 0x000e300000002500 */
[----:B------:R-:W0:Y:S01]  /*0050*/  LDC R3, c[0x0][0x360] ;  /* 0x0000d800ff037b82 */ /* 0x000e220000000800 */
[----:B------:R-:W1:Y:S07]  /*0060*/  LDCU UR5, c[0x0][0x364] ;  /* 0x00006c80ff0577ac */ /* 0x000e6e0008000800 */
[----:B------:R-:W3:Y:S01]  /*0070*/  LDC R0, c[0x0][0x398] ;  /* 0x0000e600ff007b82 */ /* 0x000ee20000000800 */
[----:B-1----:R-:W-:Y:S01]  /*0080*/  UIMAD UR4, UR4, UR5, URZ ;  /* 0x00000005040472a4 */ /* 0x002fe2000f8e02ff */
[----:B0-----:R-:W-:-:S05]  /*0090*/  IMAD R4, R3, UR6, R4 ;  /* 0x0000000603047c24 */ /* 0x001fca000f8e0204 */
[----:B--2---:R-:W-:-:S04]  /*00a0*/  IADD3 R3, PT, PT, R9, UR4, RZ ;  /* 0x0000000409037c10 */ /* 0x004fc8000fffe0ff */
[----:B------:R-:W-:-:S04]  /*00b0*/  VIMNMX R5, PT, PT, R4, R3, !PT ;  /* 0x0000000304057248 */ /* 0x000fc80007fe0100 */
[----:B---3--:R-:W-:-:S13]  /*00c0*/  ISETP.GE.AND P0, PT, R5, R0, PT ;  /* 0x000000000500720c */ /* 0x008fda0003f06270 */
[----:B------:R-:W-:Y:S05]  /*00d0*/  @P0 EXIT ;  /* 0x000000000000094d */ /* 0x000fea0003800000 */
[C---:B------:R-:W-:Y:S01]  /*00e0*/  ISETP.GE.U32.AND P1, PT, R0.reuse, 0x8, PT ;  /* 0x000000080000780c */ /* 0x040fe20003f26070 */
[----:B------:R-:W0:Y:S01]  /*00f0*/  LDCU.64 UR8, c[0x0][0x358] ;  /* 0x00006b00ff0877ac */ /* 0x000e220008000a00 */
[----:B------:R-:W-:Y:S01]  /*0100*/  LOP3.LUT R2, R0, 0x7, RZ, 0xc0, !PT ;  /* 0x0000000700027812 */ /* 0x000fe200078ec0ff */
[----:B------:R-:W-:Y:S02]  /*0110*/  HFMA2 R10, -RZ, RZ, 0, 0 ;  /* 0x00000000ff0a7431 */ /* 0x000fe400000001ff */
[----:B------:R-:W-:Y:S01]  /*0120*/  IMAD R4, R4, R0, RZ ;  /* 0x0000000004047224 */ /* 0x000fe200078e02ff */
[----:B------:R-:W-:Y:S02]  /*0130*/  MOV R7, RZ ;  /* 0x000000ff00077202 */ /* 0x000fe40000000f00 */
[----:B------:R-:W-:-:S05]  /*0140*/  ISETP.NE.AND P0, PT, R2, RZ, PT ;  /* 0x000000ff0200720c */ /* 0x000fca0003f05270 */
[----:B------:R-:W-:Y:S08]  /*0150*/  @!P1 BRA `(.L_x_0) ;  /* 0x0000000000fc9947 */ /* 0x000ff00003800000 */
[----:B------:R-:W1:Y:S01]  /*0160*/  LDCU.64 UR6, c[0x0][0x380] ;  /* 0x00007000ff0677ac */ /* 0x000e620008000a00 */
[C---:B------:R-:W-:Y:S01]  /*0170*/  LOP3.LUT R7, R0.reuse, 0x7ffffff8, RZ, 0xc0, !PT ;  /* 0x7ffffff800077812 */ /* 0x040fe200078ec0ff */
[C-C-:B------:R-:W-:Y:S01]  /*0180*/  IMAD R11, R0.reuse, 0x3, R3.reuse ;  /* 0x00000003000b7824 */ /* 0x140fe200078e0203 */
[CC--:B------:R-:W-:Y:S01]  /*0190*/  LEA R5, R0.reuse, R3.reuse, 0x1 ;  /* 0x0000000300057211 */ /* 0x0c0fe200078e08ff */
[C-C-:B------:R-:W-:Y:S01]  /*01a0*/  IMAD R15, R0.reuse, 0x5, R3.reuse ;  /* 0x00000005000f7824 */ /* 0x140fe200078e0203 */
[CC--:B------:R-:W-:Y:S01]  /*01b0*/  LEA R13, R0.reuse, R3.reuse, 0x2 ;  /* 0x00000003000d7211 */ /* 0x0c0fe200078e10ff */
[C-C-:B------:R-:W-:Y:S01]  /*01c0*/  IMAD R17, R0.reuse, 0x6, R3.reuse ;  /* 0x0000000600117824 */ /* 0x140fe200078e0203 */
[----:B------:R-:W-:Y:S01]  /*01d0*/  MOV R10, RZ ;  /* 0x000000ff000a7202 */ /* 0x000fe20000000f00 */
[----:B------:R-:W-:Y:S01]  /*01e0*/  IMAD R25, R0, 0x7, R3 ;  /* 0x0000000700197824 */ /* 0x000fe200078e0203 */
[----:B------:R-:W-:Y:S02]  /*01f0*/  MOV R8, R4 ;  /* 0x0000000400087202 */ /* 0x000fe40000000f00 */
[----:B------:R-:W-:-:S02]  /*0200*/  MOV R29, R3 ;  /* 0x00000003001d7202 */ /* 0x000fc40000000f00 */
[----:B------:R-:W-:Y:S02]  /*0210*/  IADD3 R6, PT, PT, -R7, RZ, RZ ;  /* 0x000000ff07067210 */ /* 0x000fe40007ffe1ff */
[----:B------:R-:W-:Y:S01]  /*0220*/  IADD3 R9, PT, PT, R0, UR4, R9 ;  /* 0x0000000400097c10 */ /* 0x000fe2000fffe009 */
[----:B-1----:R-:W-:-:S04]  /*0230*/  UIADD3 UR5, UP0, UPT, UR6, 0x10, URZ ;  /* 0x0000001006057890 */ /* 0x002fc8000ff1e0ff */
[----:B------:R-:W-:-:S12]  /*0240*/  UIADD3.X UR4, UPT, UPT, URZ, UR7, URZ, UP0, !UPT ;  /* 0x00000007ff047290 */ /* 0x000fd800087fe4ff */
.L_x_1:
[----:B------:R-:W1:Y:S01]  /*0250*/  LDC.64 R18, c[0x0][0x388] ;  /* 0x0000e200ff127b82 */ /* 0x000e620000000a00 */
[----:B------:R-:W-:Y:S02]  /*0260*/  MOV R20, UR5 ;  /* 0x0000000500147c02 */ /* 0x000fe40008000f00 */
[----:B------:R-:W-:-:S03]  /*0270*/  MOV R21, UR4 ;  /* 0x0000000400157c02 */ /* 0x000fc60008000f00 */
[----:B------:R-:W-:-:S05]  /*0280*/  IMAD.WIDE R20, R8, 0x4, R20 ;  /* 0x0000000408147825 */ /* 0x000fca00078e0214 */
[----:B0-----:R-:W2:Y:S04]  /*0290*/  LDG.E R12, desc[UR8][R20.64+-0x10] ;  /* 0xfffff008140c7981 */ /* 0x001ea8000c1e1900 */
[----:B------:R-:W3:Y:S04]  /*02a0*/  LDG.E R14, desc[UR8][R20.64+-0xc] ;  /* 0xfffff408140e7981 */ /* 0x000ee8000c1e1900 */
[----:B------:R-:W4:Y:S01]  /*02b0*/  LDG.E R28, desc[UR8][R20.64+-0x8] ;  /* 0xfffff808141c7981 */ /* 0x000f22000c1e1900 */
[----:B-1----:R-:W-:-:S03]  /*02c0*/  IMAD.WIDE.U32 R22, R29, 0x4, R18 ;  /* 0x000000041d167825 */ /* 0x002fc600078e0012 */
[----:B------:R-:W5:Y:S04]  /*02d0*/  LDG.E R16, desc[UR8][R20.64+-0x4] ;  /* 0xfffffc0814107981 */ /* 0x000f68000c1e1900 */
[----:B------:R-:W2:Y:S01]  /*02e0*/  LDG.E R23, desc[UR8][R22.64] ;  /* 0x0000000816177981 */ /* 0x000ea2000c1e1900 */
[----:B------:R-:W-:-:S04]  /*02f0*/  IMAD.WIDE.U32 R26, R9, 0x4, R18 ;  /* 0x00000004091a7825 */ /* 0x000fc800078e0012 */
[----:B--2---:R-:W-:Y:S01]  /*0300*/  FFMA R10, R12, R23, R10 ;  /* 0x000000170c0a7223 */ /* 0x004fe2000000000a */
[--C-:B------:R-:W-:Y:S01]  /*0310*/  IMAD.WIDE.U32 R22, R5, 0x4, R18.reuse ;  /* 0x0000000405167825 */ /* 0x100fe200078e0012 */
[----:B------:R0:W3:Y:S05]  /*0320*/  LDG.E R12, desc[UR8][R26.64] ;  /* 0x000000081a0c7981 */ /* 0x0000ea000c1e1900 */
[----:B------:R-:W4:Y:S01]  /*0330*/  LDG.E R23, desc[UR8][R22.64] ;  /* 0x0000000816177981 */ /* 0x000f22000c1e1900 */
[----:B0-----:R-:W-:-:S05]  /*0340*/  IMAD.WIDE.U32 R26, R11, 0x4, R18 ;  /* 0x000000040b1a7825 */ /* 0x001fca00078e0012 */
[----:B------:R0:W5:Y:S02]  /*0350*/  LDG.E R24, desc[UR8][R26.64] ;  /* 0x000000081a187981 */ /* 0x000164000c1e1900 */
[----:B0-----:R-:W-:-:S04]  /*0360*/  IMAD.WIDE.U32 R26, R13, 0x4, R18 ;  /* 0x000000040d1a7825 */ /* 0x001fc800078e0012 */
[----:B---3--:R-:W-:Y:S02]  /*0370*/  FFMA R10, R14, R12, R10 ;  /* 0x0000000c0e0a7223 */ /* 0x008fe4000000000a */
[----:B------:R-:W2:Y:S02]  /*0380*/  LDG.E R14, desc[UR8][R20.64+0x4] ;  /* 0x00000408140e7981 */ /* 0x000ea4000c1e1900 */
[----:B----4-:R-:W-:Y:S01]  /*0390*/  FFMA R10, R28, R23, R10 ;  /* 0x000000171c0a7223 */ /* 0x010fe2000000000a */
[----:B------:R-:W-:Y:S01]  /*03a0*/  IMAD.WIDE.U32 R22, R15, 0x4, R18 ;  /* 0x000000040f167825 */ /* 0x000fe200078e0012 */
[----:B------:R-:W3:Y:S04]  /*03b0*/  LDG.E R12, desc[UR8][R20.64+0x8] ;  /* 0x00000808140c7981 */ /* 0x000ee8000c1e1900 */
[----:B------:R-:W4:Y:S01]  /*03c0*/  LDG.E R28, desc[UR8][R20.64+0xc] ;  /* 0x00000c08141c7981 */ /* 0x000f22000c1e1900 */
[----:B-----5:R-:W-:-:S03]  /*03d0*/  FFMA R10, R16, R24, R10 ;  /* 0x00000018100a7223 */ /* 0x020fc6000000000a */
[----:B------:R-:W2:Y:S04]  /*03e0*/  LDG.E R23, desc[UR8][R22.64] ;  /* 0x0000000816177981 */ /* 0x000ea8000c1e1900 */
[----:B------:R0:W5:Y:S04]  /*03f0*/  LDG.E R24, desc[UR8][R26.64] ;  /* 0x000000081a187981 */ /* 0x000168000c1e1900 */
[----:B------:R-:W5:Y:S01]  /*0400*/  LDG.E R16, desc[UR8][R20.64] ;  /* 0x0000000814107981 */ /* 0x000f62000c1e1900 */
[----:B0-----:R-:W-:-:S04]  /*0410*/  IMAD.WIDE.U32 R26, R17, 0x4, R18 ;  /* 0x00000004111a7825 */ /* 0x001fc800078e0012 */
[----:B------:R-:W-:Y:S02]  /*0420*/  IMAD.WIDE.U32 R18, R25, 0x4, R18 ;  /* 0x0000000419127825 */ /* 0x000fe400078e0012 */
[----:B------:R-:W3:Y:S04]  /*0430*/  LDG.E R27, desc[UR8][R26.64] ;  /* 0x000000081a1b7981 */ /* 0x000ee8000c1e1900 */
[----:B------:R-:W4:Y:S01]  /*0440*/  LDG.E R19, desc[UR8][R18.64] ;  /* 0x0000000812137981 */ /* 0x000f22000c1e1900 */
[----:B------:R-:W-:-:S04]  /*0450*/  IADD3 R6, PT, PT, R6, 0x8, RZ ;  /* 0x0000000806067810 */ /* 0x000fc80007ffe0ff */
[----:B------:R-:W-:Y:S02]  /*0460*/  ISETP.NE.AND P1, PT, R6, RZ, PT ;  /* 0x000000ff0600720c */ /* 0x000fe40003f25270 */
[C---:B------:R-:W-:Y:S02]  /*0470*/  LEA R9, R0.reuse, R9, 0x3 ;  /* 0x0000000900097211 */ /* 0x040fe400078e18ff */
[C---:B------:R-:W-:Y:S02]  /*0480*/  LEA R5, R0.reuse, R5, 0x3 ;  /* 0x0000000500057211 */ /* 0x040fe400078e18ff */
[C---:B------:R-:W-:Y:S02]  /*0490*/  LEA R11, R0.reuse, R11, 0x3 ;  /* 0x0000000b000b7211 */ /* 0x040fe400078e18ff */
[C---:B------:R-:W-:Y:S02]  /*04a0*/  LEA R13, R0.reuse, R13, 0x3 ;  /* 0x0000000d000d7211 */ /* 0x040fe400078e18ff */
[----:B------:R-:W-:-:S02]  /*04b0*/  LEA R15, R0, R15, 0x3 ;  /* 0x0000000f000f7211 */ /* 0x000fc400078e18ff */
[C---:B------:R-:W-:Y:S02]  /*04c0*/  LEA R17, R0.reuse, R17, 0x3 ;  /* 0x0000001100117211 */ /* 0x040fe400078e18ff */
[C---:B------:R-:W-:Y:S02]  /*04d0*/  LEA R25, R0.reuse, R25, 0x3 ;  /* 0x0000001900197211 */ /* 0x040fe400078e18ff */
[----:B------:R-:W-:Y:S02]  /*04e0*/  LEA R29, R0, R29, 0x3 ;  /* 0x0000001d001d7211 */ /* 0x000fe400078e18ff */
[----:B------:R-:W-:Y:S01]  /*04f0*/  IADD3 R8, PT, PT, R8, 0x8, RZ ;  /* 0x0000000808087810 */ /* 0x000fe20007ffe0ff */
[----:B-----5:R-:W-:-:S04]  /*0500*/  FFMA R10, R16, R24, R10 ;  /* 0x00000018100a7223 */ /* 0x020fc8000000000a */
[----:B--2---:R-:W-:-:S04]  /*0510*/  FFMA R10, R14, R23, R10 ;  /* 0x000000170e0a7223 */ /* 0x004fc8000000000a */
[----:B---3--:R-:W-:-:S04]  /*0520*/  FFMA R10, R12, R27, R10 ;  /* 0x0000001b0c0a7223 */ /* 0x008fc8000000000a */
[----:B----4-:R-:W-:Y:S01]  /*0530*/  FFMA R10, R28, R19, R10 ;  /* 0x000000131c0a7223 */ /* 0x010fe2000000000a */
[----:B------:R-:W-:Y:S06]  /*0540*/  @P1 BRA `(.L_x_1) ;  /* 0xfffffffc00401947 */ /* 0x000fec000383ffff */
.L_x_0:
[----:B------:R-:W-:Y:S05]  /*0550*/  @!P0 BRA `(.L_x_2) ;  /* 0x0000000000e48947 */ /* 0x000fea0003800000 */
[----:B------:R-:W-:Y:S02]  /*0560*/  ISETP.GE.U32.AND P0, PT, R2, 0x4, PT ;  /* 0x000000040200780c */ /* 0x000fe40003f06070 */
[----:B------:R-:W-:-:S04]  /*0570*/  LOP3.LUT R6, R0, 0x3, RZ, 0xc0, !PT ;  /* 0x0000000300067812 */ /* 0x000fc800078ec0ff */
[----:B------:R-:W-:-:S07]  /*0580*/  ISETP.NE.AND P1, PT, R6, RZ, PT ;  /* 0x000000ff0600720c */ /* 0x000fce0003f25270 */
[----:B------:R-:W-:Y:S06]  /*0590*/  @!P0 BRA `(.L_x_3) ;  /* 0x0000000000648947 */ /* 0x000fec0003800000 */
[----:B------:R-:W1:Y:S01]  /*05a0*/  LDC.64 R8, c[0x0][0x388] ;  /* 0x0000e200ff087b82 */ /* 0x000e620000000a00 */
[----:B------:R-:W-:Y:S01]  /*05b0*/  IMAD R19, R7, R0, R3 ;  /* 0x0000000007137224 */ /* 0x000fe200078e0203 */
[----:B------:R-:W-:-:S04]  /*05c0*/  IADD3 R5, PT, PT, R4, R7, RZ ;  /* 0x0000000704057210 */ /* 0x000fc80007ffe0ff */
[-C--:B------:R-:W-:Y:S02]  /*05d0*/  IADD3 R17, PT, PT, R19, R0.reuse, RZ ;  /* 0x0000000013117210 */ /* 0x080fe40007ffe0ff */
[----:B------:R-:W2:Y:S02]  /*05e0*/  LDC.64 R12, c[0x0][0x380] ;  /* 0x0000e000ff0c7b82 */ /* 0x000ea40000000a00 */
[----:B------:R-:W-:Y:S01]  /*05f0*/  IADD3 R11, PT, PT, R17, R0, RZ ;  /* 0x00000000110b7210 */ /* 0x000fe20007ffe0ff */
[----:B-1----:R-:W-:-:S04]  /*0600*/  IMAD.WIDE.U32 R18, R19, 0x4, R8 ;  /* 0x0000000413127825 */ /* 0x002fc800078e0008 */
[----:B------:R-:W-:Y:S02]  /*0610*/  IMAD.WIDE.U32 R16, R17, 0x4, R8 ;  /* 0x0000000411107825 */ /* 0x000fe400078e0008 */
[----:B0-----:R-:W3:Y:S02]  /*0620*/  LDG.E R18, desc[UR8][R18.64] ;  /* 0x0000000812127981 */ /* 0x001ee4000c1e1900 */
[----:B--2---:R-:W-:Y:S02]  /*0630*/  IMAD.WIDE R12, R5, 0x4, R12 ;  /* 0x00000004050c7825 */ /* 0x004fe400078e020c */
[----:B------:R-:W2:Y:S02]  /*0640*/  LDG.E R16, desc[UR8][R16.64] ;  /* 0x0000000810107981 */ /* 0x000ea4000c1e1900 */
[C-C-:B------:R-:W-:Y:S01]  /*0650*/  IMAD.WIDE.U32 R14, R11.reuse, 0x4, R8.reuse ;  /* 0x000000040b0e7825 */ /* 0x140fe200078e0008 */
[----:B------:R-:W-:Y:S01]  /*0660*/  IADD3 R11, PT, PT, R11, R0, RZ ;  /* 0x000000000b0b7210 */ /* 0x000fe20007ffe0ff */
[----:B------:R-:W3:Y:S04]  /*0670*/  LDG.E R5, desc[UR8][R12.64] ;  /* 0x000000080c057981 */ /* 0x000ee8000c1e1900 */
[----:B------:R-:W2:Y:S01]  /*0680*/  LDG.E R2, desc[UR8][R12.64+0x4] ;  /* 0x000004080c027981 */ /* 0x000ea2000c1e1900 */
[----:B------:R-:W-:-:S03]  /*0690*/  IMAD.WIDE.U32 R8, R11, 0x4, R8 ;  /* 0x000000040b087825 */ /* 0x000fc600078e0008 */
[----:B------:R-:W4:Y:S04]  /*06a0*/  LDG.E R14, desc[UR8][R14.64] ;  /* 0x000000080e0e7981 */ /* 0x000f28000c1e1900 */
[----:B------:R-:W4:Y:S04]  /*06b0*/  LDG.E R11, desc[UR8][R12.64+0x8] ;  /* 0x000008080c0b7981 */ /* 0x000f28000c1e1900 */
[----:B------:R-:W5:Y:S04]  /*06c0*/  LDG.E R21, desc[UR8][R12.64+0xc] ;  /* 0x00000c080c157981 */ /* 0x000f68000c1e1900 */
[----:B------:R-:W5:Y:S01]  /*06d0*/  LDG.E R8, desc[UR8][R8.64] ;  /* 0x0000000808087981 */ /* 0x000f62000c1e1900 */
[----:B------:R-:W-:Y:S01]  /*06e0*/  IADD3 R7, PT, PT, R7, 0x4, RZ ;  /* 0x0000000407077810 */ /* 0x000fe20007ffe0ff */
[----:B---3--:R-:W-:-:S04]  /*06f0*/  FFMA R5, R5, R18, R10 ;  /* 0x0000001205057223 */ /* 0x008fc8000000000a */
[----:B--2---:R-:W-:-:S04]  /*0700*/  FFMA R2, R2, R16, R5 ;  /* 0x0000001002027223 */ /* 0x004fc80000000005 */
[----:B----4-:R-:W-:-:S04]  /*0710*/  FFMA R2, R11, R14, R2 ;  /* 0x0000000e0b027223 */ /* 0x010fc80000000002 */
[----:B-----5:R-:W-:-:S07]  /*0720*/  FFMA R10, R21, R8, R2 ;  /* 0x00000008150a7223 */ /* 0x020fce0000000002 */
.L_x_3:
[----:B------:R-:W-:Y:S05]  /*0730*/  @!P1 BRA `(.L_x_2) ;  /* 0x00000000006c9947 */ /* 0x000fea0003800000 */
[----:B------:R-:W1:Y:S01]  /*0740*/  LDC.64 R18, c[0x0][0x388] ;  /* 0x0000e200ff127b82 */ /* 0x000e620000000a00 */
[----:B------:R-:W-:Y:S02]  /*0750*/  ISETP.NE.AND P0, PT, R6, 0x1, PT ;  /* 0x000000010600780c */ /* 0x000fe40003f05270 */
[----:B------:R-:W-:-:S04]  /*0760*/  LOP3.LUT R2, R0, 0x1, RZ, 0xc0, !PT ;  /* 0x0000000100027812 */ /* 0x000fc800078ec0ff */
[----:B------:R-:W-:Y:S01]  /*0770*/  ISETP.NE.U32.AND P1, PT, R2, 0x1, PT ;  /* 0x000000010200780c */ /* 0x000fe20003f25070 */
[----:B------:R-:W2:Y:S06]  /*0780*/  LDC.64 R8, c[0x0][0x380] ;  /* 0x0000e000ff087b82 */ /* 0x000eac0000000a00 */
[C---:B------:R-:W-:Y:S01]  /*0790*/  @P0 IMAD R17, R7.reuse, R0, R3 ;  /* 0x0000000007110224 */ /* 0x040fe200078e0203 */
[----:B------:R-:W-:Y:S01]  /*07a0*/  @P0 IADD3 R5, PT, PT, R4, R7, RZ ;  /* 0x0000000704050210 */ /* 0x000fe20007ffe0ff */
[----:B------:R-:W3:Y:S01]  /*07b0*/  LDC.64 R14, c[0x0][0x380] ;  /* 0x0000e000ff0e7b82 */ /* 0x000ee20000000a00 */
[----:B------:R-:W-:-:S02]  /*07c0*/  @P0 IADD3 R7, PT, PT, R7, 0x2, RZ ;  /* 0x0000000207070810 */ /* 0x000fc40007ffe0ff */
[----:B------:R-:W-:-:S05]  /*07d0*/  @P0 IADD3 R11, PT, PT, R17, R0, RZ ;  /* 0x00000000110b0210 */ /* 0x000fca0007ffe0ff */
[----:B------:R-:W4:Y:S01]  /*07e0*/  LDC.64 R12, c[0x0][0x388] ;  /* 0x0000e200ff0c7b82 */ /* 0x000f220000000a00 */
[----:B-1----:R-:W-:-:S04]  /*07f0*/  @P0 IMAD.WIDE.U32 R16, R17, 0x4, R18 ;  /* 0x0000000411100825 */ /* 0x002fc800078e0012 */
[----:B------:R-:W-:Y:S02]  /*0800*/  @P0 IMAD.WIDE.U32 R18, R11, 0x4, R18 ;  /* 0x000000040b120825 */ /* 0x000fe400078e0012 */
[----:B0-----:R-:W5:Y:S02]  /*0810*/  @P0 LDG.E R16, desc[UR8][R16.64] ;  /* 0x0000000810100981 */ /* 0x001f64000c1e1900 */
[----:B--2---:R-:W-:Y:S01]  /*0820*/  @P0 IMAD.WIDE R8, R5, 0x4, R8 ;  /* 0x0000000405080825 */ /* 0x004fe200078e0208 */
[----:B------:R-:W-:Y:S01]  /*0830*/  @!P1 IADD3 R5, PT, PT, R4, R7, RZ ;  /* 0x0000000704059210 */ /* 0x000fe20007ffe0ff */
[----:B------:R-:W2:Y:S02]  /*0840*/  @P0 LDG.E R18, desc[UR8][R18.64] ;  /* 0x0000000812120981 */ /* 0x000ea4000c1e1900 */
[----:B------:R-:W-:Y:S02]  /*0850*/  @!P1 IMAD R7, R7, R0, R3 ;  /* 0x0000000007079224 */ /* 0x000fe400078e0203 */
[----:B------:R-:W5:Y:S01]  /*0860*/  @P0 LDG.E R11, desc[UR8][R8.64] ;  /* 0x00000008080b0981 */ /* 0x000f62000c1e1900 */
[----:B---3--:R-:W-:-:S03]  /*0870*/  @!P1 IMAD.WIDE R14, R5, 0x4, R14 ;  /* 0x00000004050e9825 */ /* 0x008fc600078e020e */
[----:B------:R-:W2:Y:S04]  /*0880*/  @P0 LDG.E R0, desc[UR8][R8.64+0x4] ;  /* 0x0000040808000981 */ /* 0x000ea8000c1e1900 */
[----:B------:R-:W3:Y:S01]  /*0890*/  @!P1 LDG.E R15, desc[UR8][R14.64] ;  /* 0x000000080e0f9981 */ /* 0x000ee2000c1e1900 */
[----:B----4-:R-:W-:-:S06]  /*08a0*/  @!P1 IMAD.WIDE.U32 R12, R7, 0x4, R12 ;  /* 0x00000004070c9825 */ /* 0x010fcc00078e000c */
[----:B------:R-:W3:Y:S01]  /*08b0*/  @!P1 LDG.E R12, desc[UR8][R12.64] ;  /* 0x000000080c0c9981 */ /* 0x000ee2000c1e1900 */
[----:B-----5:R-:W-:-:S04]  /*08c0*/  @P0 FFMA R11, R11, R16, R10 ;  /* 0x000000100b0b0223 */ /* 0x020fc8000000000a */
[----:B--2---:R-:W-:-:S04]  /*08d0*/  @P0 FFMA R10, R0, R18, R11 ;  /* 0x00000012000a0223 */ /* 0x004fc8000000000b */
[----:B---3--:R-:W-:-:S07]  /*08e0*/  @!P1 FFMA R10, R15, R12, R10 ;  /* 0x0000000c0f0a9223 */ /* 0x008fce000000000a */
.L_x_2:
[----:B------:R-:W1:Y:S01]  /*08f0*/  LDC.64 R6, c[0x0][0x390] ;  /* 0x0000e400ff067b82 */ /* 0x000e620000000a00 */
[----:B------:R-:W-:-:S05]  /*0900*/  IADD3 R3, PT, PT, R3, R4, RZ ;  /* 0x0000000403037210 */ /* 0x000fca0007ffe0ff */
[----:B-1----:R-:W-:-:S05]  /*0910*/  IMAD.WIDE R2, R3, 0x4, R6 ;  /* 0x0000000403027825 */ /* 0x002fca00078e0206 */
[----:B0-----:R-:W-:Y:S01]  /*0920*/  STG.E desc[UR8][R2.64], R10 ;  /* 0x0000000a02007986 */ /* 0x001fe2000c101908 */
[----:B------:R-:W-:Y:S05]  /*0930*/  EXIT ;  /* 0x000000000000794d */ /* 0x000fea0003800000 */
.L_x_4:
[----:B------:R-:W-:-:S00]  /*0940*/  BRA `(.L_x_4) ;  /* 0xfffffffc00fc7947 */ /* 0x000fc0000383ffff */
[----:B------:R-:W-:-:S00]  /*0950*/  NOP ;  /* 0x0000000000007918 */ /* 0x000fc00000000000 */
        /* <DEDUP_REMOVED lines=10> */
.L_x_5:


//--------------------- .nv.shared.reserved.0     --------------------------
	.section	.nv.shared.reserved.0,"aw",@nobits
	.weak		__nv_reservedSMEM_offset_0_alias
	.size		__nv_reservedSMEM_offset_0_alias, 0, 64
	.other		__nv_reservedSMEM_offset_0_alias,@"STO_CUDA_RESERVED_SHARED STV_DEFAULT"
__nv_reservedSMEM_offset_0_alias:
	.zero		0
	.zero		64


//--------------------- .nv.constant0._Z17MatrixMultiDevicePfS_S_i --------------------------
	.section	.nv.constant0._Z17MatrixMultiDevicePfS_S_i,"a",@progbits
	.sectionflags	@""
	.align	4
.nv.constant0._Z17MatrixMultiDevicePfS_S_i:
	.zero		924


//--------------------- SYMBOLS --------------------------

	.type		.nv.reservedSmem.offset0,@object
	.size		.nv.reservedSmem.offset0,0x4
